//
// Generated by NVIDIA NVVM Compiler
//
// Compiler Build ID: CL-36424714
// Cuda compilation tools, release 13.0, V13.0.88
// Based on NVVM 20.0.0
//

.version 9.0
.target sm_100
.address_size 64

	// .globl	_ZN9transpose15transpose_naiveEPfS0_ii

.visible .entry _ZN9transpose15transpose_naiveEPfS0_ii(
	.param .u64 .ptr .align 1 _ZN9transpose15transpose_naiveEPfS0_ii_param_0,
	.param .u64 .ptr .align 1 _ZN9transpose15transpose_naiveEPfS0_ii_param_1,
	.param .u32 _ZN9transpose15transpose_naiveEPfS0_ii_param_2,
	.param .u32 _ZN9transpose15transpose_naiveEPfS0_ii_param_3
)
{
	.reg .pred 	%p<4>;
	.reg .b32 	%r<13>;
	.reg .b32 	%f<2>;
	.reg .b64 	%rd<9>;

	ld.param.u64 	%rd1, [_ZN9transpose15transpose_naiveEPfS0_ii_param_0];
	ld.param.u64 	%rd2, [_ZN9transpose15transpose_naiveEPfS0_ii_param_1];
	ld.param.u32 	%r3, [_ZN9transpose15transpose_naiveEPfS0_ii_param_2];
	ld.param.u32 	%r4, [_ZN9transpose15transpose_naiveEPfS0_ii_param_3];
	mov.u32 	%r5, %ctaid.x;
	mov.u32 	%r6, %ntid.x;
	mov.u32 	%r7, %tid.x;
	mad.lo.s32 	%r1, %r5, %r6, %r7;
	mov.u32 	%r8, %ctaid.y;
	mov.u32 	%r9, %ntid.y;
	mov.u32 	%r10, %tid.y;
	mad.lo.s32 	%r2, %r8, %r9, %r10;
	setp.ge.s32 	%p1, %r2, %r3;
	setp.ge.s32 	%p2, %r1, %r4;
	or.pred  	%p3, %p1, %p2;
	@%p3 bra 	$L__BB0_2;
	cvta.to.global.u64 	%rd3, %rd1;
	cvta.to.global.u64 	%rd4, %rd2;
	mad.lo.s32 	%r11, %r4, %r2, %r1;
	mad.lo.s32 	%r12, %r3, %r1, %r2;
	mul.wide.s32 	%rd5, %r11, 4;
	add.s64 	%rd6, %rd3, %rd5;
	ld.global.f32 	%f1, [%rd6];
	mul.wide.s32 	%rd7, %r12, 4;
	add.s64 	%rd8, %rd4, %rd7;
	st.global.f32 	[%rd8], %f1;
$L__BB0_2:
	ret;

}


// ===== COMPILED SASS (sm_100) =====

	.target	sm_100

	.elftype	@"ET_EXEC"


//--------------------- .note.nv.tkinfo           --------------------------
	.section	.note.nv.tkinfo,"",@"SHT_NOTE"
	.sectionflags	@"SHF_NOTE_NV_TKINFO"
	.tkinfo
        /*0018*/ 	.word	0x00000002
        /*0030*/ 	.string	""
        /*0030*/ 	.string	"ptxas"
        /*0030*/ 	.string	"Cuda compilation tools, release 13.0, V13.0.88"
        /*0030*/ 	.string	"Build cuda_13.0.r13.0/compiler.36424714_0"
        /*0030*/ 	.string	"-arch sm_100 -m 64 "



//--------------------- .note.nv.cuinfo           --------------------------
	.section	.note.nv.cuinfo,"",@"SHT_NOTE"
	.sectionflags	@"SHF_NOTE_NV_CUINFO"
        /*0018*/ 	.short	0x0002
        /*001a*/ 	.short	0x0064
        /*001c*/ 	.short	0x0082
	.zero		2


//--------------------- .nv.info                  --------------------------
	.section	.nv.info,"",@"SHT_CUDA_INFO"
	.align	4


	//----- nvinfo : EIATTR_REGCOUNT
	.align		4
        /*0000*/ 	.byte	0x04, 0x2f
        /*0002*/ 	.short	(.L_1 - .L_0)
	.align		4
.L_0:
        /*0004*/ 	.word	index@(_ZN9transpose15transpose_naiveEPfS0_ii)
        /*0008*/ 	.word	0x0000000a


	//----- nvinfo : EIATTR_FRAME_SIZE
	.align		4
.L_1:
        /*000c*/ 	.byte	0x04, 0x11
        /*000e*/ 	.short	(.L_3 - .L_2)
	.align		4
.L_2:
        /*0010*/ 	.word	index@(_ZN9transpose15transpose_naiveEPfS0_ii)
        /*0014*/ 	.word	0x00000000


	//----- nvinfo : EIATTR_MIN_STACK_SIZE
	.align		4
.L_3:
        /*0018*/ 	.byte	0x04, 0x12
        /*001a*/ 	.short	(.L_5 - .L_4)
	.align		4
.L_4:
        /*001c*/ 	.word	index@(_ZN9transpose15transpose_naiveEPfS0_ii)
        /*0020*/ 	.word	0x00000000
.L_5:


//--------------------- .nv.compat                --------------------------
	.section	.nv.compat,"",@"SHT_CUDA_COMPAT_INFO"
	.align	4
        /*0000*/ 	.byte	0x02, 0x09, 0x00, 0x00, 0x02, 0x02, 0x01, 0x00, 0x02, 0x05, 0x05, 0x00, 0x03, 0x07, 0x01, 0x01
        /*0010*/ 	.byte	0x02, 0x03, 0x00, 0x00, 0x02, 0x06, 0x01, 0x00, 0x04, 0x0b, 0x08, 0x00, 0x09, 0x00, 0x00, 0x00
        /*0020*/ 	.byte	0x00, 0x00, 0x00, 0x00


//--------------------- .nv.info._ZN9transpose15transpose_naiveEPfS0_ii --------------------------
	.section	.nv.info._ZN9transpose15transpose_naiveEPfS0_ii,"",@"SHT_CUDA_INFO"
	.sectionflags	@""
	.align	4


	//----- nvinfo : EIATTR_CUDA_API_VERSION
	.align		4
        /*0000*/ 	.byte	0x04, 0x37
        /*0002*/ 	.short	(.L_7 - .L_6)
.L_6:
        /*0004*/ 	.word	0x00000082


	//----- nvinfo : EIATTR_KPARAM_INFO
	.align		4
.L_7:
        /*0008*/ 	.byte	0x04, 0x17
        /*000a*/ 	.short	(.L_9 - .L_8)
.L_8:
        /*000c*/ 	.word	0x00000000
        /*0010*/ 	.short	0x0003
        /*0012*/ 	.short	0x0014
        /*0014*/ 	.byte	0x00, 0xf0, 0x11, 0x00


	//----- nvinfo : EIATTR_KPARAM_INFO
	.align		4
.L_9:
        /*0018*/ 	.byte	0x04, 0x17
        /*001a*/ 	.short	(.L_11 - .L_10)
.L_10:
        /*001c*/ 	.word	0x00000000
        /*0020*/ 	.short	0x0002
        /*0022*/ 	.short	0x0010
        /*0024*/ 	.byte	0x00, 0xf0, 0x11, 0x00


	//----- nvinfo : EIATTR_KPARAM_INFO
	.align		4
.L_11:
        /*0028*/ 	.byte	0x04, 0x17
        /*002a*/ 	.short	(.L_13 - .L_12)
.L_12:
        /*002c*/ 	.word	0x00000000
        /*0030*/ 	.short	0x0001
        /*0032*/ 	.short	0x0008
        /*0034*/ 	.byte	0x00, 0xf5, 0x21, 0x00


	//----- nvinfo : EIATTR_KPARAM_INFO
	.align		4
.L_13:
        /*0038*/ 	.byte	0x04, 0x17
        /*003a*/ 	.short	(.L_15 - .L_14)
.L_14:
        /*003c*/ 	.word	0x00000000
        /*0040*/ 	.short	0x0000
        /*0042*/ 	.short	0x0000
        /*0044*/ 	.byte	0x00, 0xf5, 0x21, 0x00


	//----- nvinfo : EIATTR_SPARSE_MMA_MASK
	.align		4
.L_15:
        /*0048*/ 	.byte	0x03, 0x50
        /*004a*/ 	.short	0x0000


	//----- nvinfo : EIATTR_MAXREG_COUNT
	.align		4
        /*004c*/ 	.byte	0x03, 0x1b
        /*004e*/ 	.short	0x00ff


	//----- nvinfo : EIATTR_MERCURY_ISA_VERSION
	.align		4
        /*0050*/ 	.byte	0x03, 0x5f
        /*0052*/ 	.short	0x0101


	//----- nvinfo : EIATTR_VRC_CTA_INIT_COUNT
	.align		4
        /*0054*/ 	.byte	0x02, 0x4a
	.zero		1
	.zero		1


	//----- nvinfo : EIATTR_EXIT_INSTR_OFFSETS
	.align		4
        /*0058*/ 	.byte	0x04, 0x1c
        /*005a*/ 	.short	(.L_17 - .L_16)


	//   ....[0]....
.L_16:
        /*005c*/ 	.word	0x000000c0


	//   ....[1]....
        /*0060*/ 	.word	0x00000160


	//----- nvinfo : EIATTR_CBANK_PARAM_SIZE
	.align		4
.L_17:
        /*0064*/ 	.byte	0x03, 0x19
        /*0066*/ 	.short	0x0018


	//----- nvinfo : EIATTR_PARAM_CBANK
	.align		4
        /*0068*/ 	.byte	0x04, 0x0a
        /*006a*/ 	.short	(.L_19 - .L_18)
	.align		4
.L_18:
        /*006c*/ 	.word	index@(.nv.constant0._ZN9transpose15transpose_naiveEPfS0_ii)
        /*0070*/ 	.short	0x0380
        /*0072*/ 	.short	0x0018


	//----- nvinfo : EIATTR_SW_WAR
	.align		4
.L_19:
        /*0074*/ 	.byte	0x04, 0x36
        /*0076*/ 	.short	(.L_21 - .L_20)
.L_20:
        /*0078*/ 	.word	0x00000008
.L_21:


//--------------------- .nv.callgraph             --------------------------
	.section	.nv.callgraph,"",@"SHT_CUDA_CALLGRAPH"
	.align	4
	.sectionentsize	8
	.align		4
        /*0000*/ 	.word	0x00000000
	.align		4
        /*0004*/ 	.word	0xffffffff
	.align		4
        /*0008*/ 	.word	0x00000000
	.align		4
        /*000c*/ 	.word	0xfffffffe
	.align		4
        /*0010*/ 	.word	0x00000000
	.align		4
        /*0014*/ 	.word	0xfffffffd
	.align		4
        /*0018*/ 	.word	0x00000000
	.align		4
        /*001c*/ 	.word	0xfffffffc


//--------------------- .text._ZN9transpose15transpose_naiveEPfS0_ii --------------------------
	.section	.text._ZN9transpose15transpose_naiveEPfS0_ii,"ax",@progbits
	.align	128
        .global         _ZN9transpose15transpose_naiveEPfS0_ii
        .type           _ZN9transpose15transpose_naiveEPfS0_ii,@function
        .size           _ZN9transpose15transpose_naiveEPfS0_ii,(.L_x_1 - _ZN9transpose15transpose_naiveEPfS0_ii)
        .other          _ZN9transpose15transpose_naiveEPfS0_ii,@"STO_CUDA_ENTRY STV_DEFAULT"
_ZN9transpose15transpose_naiveEPfS0_ii:
.text._ZN9transpose15transpose_naiveEPfS0_ii:
[----:B------:R-:W-:Y:S01]  /*0000*/  LDC R1, c[0x0][0x37c] ;  /* 0x0000df00ff017b82 */ /* 0x000fe20000000800 */
[----:B------:R-:W0:Y:S07]  /*0010*/  S2R R3, SR_TID.X ;  /* 0x0000000000037919 */ /* 0x000e2e0000002100 */
[----:B------:R-:W0:Y:S01]  /*0020*/  S2UR UR4, SR_CTAID.X ;  /* 0x00000000000479c3 */ /* 0x000e220000002500 */
[----:B------:R-:W1:Y:S01]  /*0030*/  LDCU.64 UR6, c[0x0][0x390] ;  /* 0x00007200ff0677ac */ /* 0x000e620008000a00 */
[----:B------:R-:W2:Y:S06]  /*0040*/  S2R R2, SR_TID.Y ;  /* 0x0000000000027919 */ /* 0x000eac0000002200 */
[----:B------:R-:W0:Y:S08]  /*0050*/  LDC R0, c[0x0][0x360] ;  /* 0x0000d800ff007b82 */ /* 0x000e300000000800 */
[----:B------:R-:W2:Y:S08]  /*0060*/  S2UR UR5, SR_CTAID.Y ;  /* 0x00000000000579c3 */ /* 0x000eb00000002600 */
[----:B------:R-:W2:Y:S01]  /*0070*/  LDC R7, c[0x0][0x364] ;  /* 0x0000d900ff077b82 */ /* 0x000ea20000000800 */
[----:B0-----:R-:W-:-:S05]  /*0080*/  IMAD R0, R0, UR4, R3 ;  /* 0x0000000400007c24 */ /* 0x001fca000f8e0203 */
[----:B-1----:R-:W-:Y:S01]  /*0090*/  ISETP.GE.AND P0, PT, R0, UR7, PT ;  /* 0x0000000700007c0c */ /* 0x002fe2000bf06270 */
[----:B--2---:R-:W-:-:S05]  /*00a0*/  IMAD R7, R7, UR5, R2 ;  /* 0x0000000507077c24 */ /* 0x004fca000f8e0202 */
[----:B------:R-:W-:-:S13]  /*00b0*/  ISETP.GE.OR P0, PT, R7, UR6, P0 ;  /* 0x0000000607007c0c */ /* 0x000fda0008706670 */
[----:B------:R-:W-:Y:S05]  /*00c0*/  @P0 EXIT ;  /* 0x000000000000094d */ /* 0x000fea0003800000 */
[----:B------:R-:W0:Y:S01]  /*00d0*/  LDC.64 R2, c[0x0][0x380] ;  /* 0x0000e000ff027b82 */ /* 0x000e220000000a00 */
[----:B------:R-:W1:Y:S01]  /*00e0*/  LDCU.64 UR4, c[0x0][0x358] ;  /* 0x00006b00ff0477ac */ /* 0x000e620008000a00 */
[----:B------:R-:W-:-:S04]  /*00f0*/  IMAD R5, R7, UR7, R0 ;  /* 0x0000000707057c24 */ /* 0x000fc8000f8e0200 */
[----:B0-----:R-:W-:Y:S02]  /*0100*/  IMAD.WIDE R2, R5, 0x4, R2 ;  /* 0x0000000405027825 */ /* 0x001fe400078e0202 */
[----:B------:R-:W0:Y:S04]  /*0110*/  LDC.64 R4, c[0x0][0x388] ;  /* 0x0000e200ff047b82 */ /* 0x000e280000000a00 */
[----:B-1----:R-:W2:Y:S01]  /*0120*/  LDG.E R3, desc[UR4][R2.64] ;  /* 0x0000000402037981 */ /* 0x002ea2000c1e1900 */
[----:B------:R-:W-:-:S04]  /*0130*/  IMAD R7, R0, UR6, R7 ;  /* 0x0000000600077c24 */ /* 0x000fc8000f8e0207 */
[----:B0-----:R-:W-:-:S05]  /*0140*/  IMAD.WIDE R4, R7, 0x4, R4 ;  /* 0x0000000407047825 */ /* 0x001fca00078e0204 */
[----:B--2---:R-:W-:Y:S01]  /*0150*/  STG.E desc[UR4][R4.64], R3 ;  /* 0x0000000304007986 */ /* 0x004fe2000c101904 */
[----:B------:R-:W-:Y:S05]  /*0160*/  EXIT ;  /* 0x000000000000794d */ /* 0x000fea0003800000 */
.L_x_0:
[----:B------:R-:W-:-:S00]  /*0170*/  BRA `(.L_x_0) ;  /* 0xfffffffc00fc7947 */ /* 0x000fc0000383ffff */
[----:B------:R-:W-:-:S00]  /*0180*/  NOP ;  /* 0x0000000000007918 */ /* 0x000fc00000000000 */
[----:B------:R-:W-:-:S00]  /*0190*/  NOP ;  /* 0x0000000000007918 */ /* 0x000fc00000000000 */
[----:B------:R-:W-:-:S00]  /*01a0*/  NOP ;  /* 0x0000000000007918 */ /* 0x000fc00000000000 */
[----:B------:R-:W-:-:S00]  /*01b0*/  NOP ;  /* 0x0000000000007918 */ /* 0x000fc00000000000 */
[----:B------:R-:W-:-:S00]  /*01c0*/  NOP ;  /* 0x0000000000007918 */ /* 0x000fc00000000000 */
[----:B------:R-:W-:-:S00]  /*01d0*/  NOP ;  /* 0x0000000000007918 */ /* 0x000fc00000000000 */
[----:B------:R-:W-:-:S00]  /*01e0*/  NOP ;  /* 0x0000000000007918 */ /* 0x000fc00000000000 */
[----:B------:R-:W-:-:S00]  /*01f0*/  NOP ;  /* 0x0000000000007918 */ /* 0x000fc00000000000 */
.L_x_1:


//--------------------- .nv.shared.reserved.0     --------------------------
	.section	.nv.shared.reserved.0,"aw",@nobits
	.weak		__nv_reservedSMEM_offset_0_alias
	.size		__nv_reservedSMEM_offset_0_alias, 0, 64
	.other		__nv_reservedSMEM_offset_0_alias,@"STO_CUDA_RESERVED_SHARED STV_DEFAULT"
__nv_reservedSMEM_offset_0_alias:
	.zero		0
	.zero		64


//--------------------- .nv.constant0._ZN9transpose15transpose_naiveEPfS0_ii --------------------------
	.section	.nv.constant0._ZN9transpose15transpose_naiveEPfS0_ii,"a",@progbits
	.sectionflags	@""
	.align	4
.nv.constant0._ZN9transpose15transpose_naiveEPfS0_ii:
	.zero		920


//--------------------- SYMBOLS --------------------------

	.type		.nv.reservedSmem.offset0,@object
	.size		.nv.reservedSmem.offset0,0x4
